//
// Generated by NVIDIA NVVM Compiler
//
// Compiler Build ID: CL-36424714
// Cuda compilation tools, release 13.0, V13.0.88
// Based on NVVM 20.0.0
//

.version 9.0
.target sm_100
.address_size 64

	// .globl	_Z4funcPfS_
.global .align 4 .b8 precalc_xorwow_matrix[102400];
.global .align 4 .b8 precalc_xorwow_offset_matrix[102400];
.global .align 4 .b8 mrg32k3aM1[2304];
.global .align 4 .b8 mrg32k3aM2[2304];
.global .align 4 .b8 mrg32k3aM1SubSeq[2016];
.global .align 4 .b8 mrg32k3aM2SubSeq[2016];
.global .align 4 .b8 mrg32k3aM1Seq[2304];
.global .align 4 .b8 mrg32k3aM2Seq[2304];
.const .align 8 .b8 __cr_lgamma_table[72];

.visible .entry _Z4funcPfS_(
	.param .u64 .ptr .align 1 _Z4funcPfS__param_0,
	.param .u64 .ptr .align 1 _Z4funcPfS__param_1
)
{
	.reg .b32 	%r<17>;
	.reg .b32 	%f<2>;
	.reg .b64 	%rd<9>;

	ld.param.u64 	%rd1, [_Z4funcPfS__param_0];
	ld.param.u64 	%rd2, [_Z4funcPfS__param_1];
	cvta.to.global.u64 	%rd3, %rd2;
	cvta.to.global.u64 	%rd4, %rd1;
	mov.u32 	%r1, %ctaid.x;
	shl.b32 	%r2, %r1, 5;
	mov.u32 	%r3, %tid.x;
	add.s32 	%r4, %r2, %r3;
	mov.u32 	%r5, %ctaid.y;
	shl.b32 	%r6, %r5, 5;
	mov.u32 	%r7, %tid.y;
	add.s32 	%r8, %r6, %r7;
	mov.u32 	%r9, %nctaid.x;
	mov.u32 	%r10, %nctaid.y;
	mul.lo.s32 	%r11, %r9, %r8;
	shl.b32 	%r12, %r11, 5;
	add.s32 	%r13, %r12, %r4;
	mul.wide.s32 	%rd5, %r13, 4;
	add.s64 	%rd6, %rd4, %rd5;
	ld.global.f32 	%f1, [%rd6];
	mul.lo.s32 	%r14, %r10, %r4;
	shl.b32 	%r15, %r14, 5;
	add.s32 	%r16, %r15, %r8;
	mul.wide.s32 	%rd7, %r16, 4;
	add.s64 	%rd8, %rd3, %rd7;
	st.global.f32 	[%rd8], %f1;
	ret;

}


// ===== COMPILED SASS (sm_100) =====

	.target	sm_100

	.elftype	@"ET_EXEC"


//--------------------- .note.nv.tkinfo           --------------------------
	.section	.note.nv.tkinfo,"",@"SHT_NOTE"
	.sectionflags	@"SHF_NOTE_NV_TKINFO"
	.tkinfo
        /*0018*/ 	.word	0x00000002
        /*0030*/ 	.string	""
        /*0030*/ 	.string	"ptxas"
        /*0030*/ 	.string	"Cuda compilation tools, release 13.0, V13.0.88"
        /*0030*/ 	.string	"Build cuda_13.0.r13.0/compiler.36424714_0"
        /*0030*/ 	.string	"-arch sm_100 -m 64 "



//--------------------- .note.nv.cuinfo           --------------------------
	.section	.note.nv.cuinfo,"",@"SHT_NOTE"
	.sectionflags	@"SHF_NOTE_NV_CUINFO"
        /*0018*/ 	.short	0x0002
        /*001a*/ 	.short	0x0064
        /*001c*/ 	.short	0x0082
	.zero		2


//--------------------- .nv.info                  --------------------------
	.section	.nv.info,"",@"SHT_CUDA_INFO"
	.align	4


	//----- nvinfo : EIATTR_REGCOUNT
	.align		4
        /*0000*/ 	.byte	0x04, 0x2f
        /*0002*/ 	.short	(.L_10 - .L_9)
	.align		4
.L_9:
        /*0004*/ 	.word	index@(_Z4funcPfS_)
        /*0008*/ 	.word	0x0000000a


	//----- nvinfo : EIATTR_FRAME_SIZE
	.align		4
.L_10:
        /*000c*/ 	.byte	0x04, 0x11
        /*000e*/ 	.short	(.L_12 - .L_11)
	.align		4
.L_11:
        /*0010*/ 	.word	index@(_Z4funcPfS_)
        /*0014*/ 	.word	0x00000000


	//----- nvinfo : EIATTR_MIN_STACK_SIZE
	.align		4
.L_12:
        /*0018*/ 	.byte	0x04, 0x12
        /*001a*/ 	.short	(.L_14 - .L_13)
	.align		4
.L_13:
        /*001c*/ 	.word	index@(_Z4funcPfS_)
        /*0020*/ 	.word	0x00000000
.L_14:


//--------------------- .nv.compat                --------------------------
	.section	.nv.compat,"",@"SHT_CUDA_COMPAT_INFO"
	.align	4
        /*0000*/ 	.byte	0x02, 0x09, 0x00, 0x00, 0x02, 0x02, 0x01, 0x00, 0x02, 0x05, 0x05, 0x00, 0x03, 0x07, 0x01, 0x01
        /*0010*/ 	.byte	0x02, 0x03, 0x00, 0x00, 0x02, 0x06, 0x01, 0x00, 0x04, 0x0b, 0x08, 0x00, 0x09, 0x00, 0x00, 0x00
        /*0020*/ 	.byte	0x00, 0x00, 0x00, 0x00


//--------------------- .nv.info._Z4funcPfS_      --------------------------
	.section	.nv.info._Z4funcPfS_,"",@"SHT_CUDA_INFO"
	.sectionflags	@""
	.align	4


	//----- nvinfo : EIATTR_CUDA_API_VERSION
	.align		4
        /*0000*/ 	.byte	0x04, 0x37
        /*0002*/ 	.short	(.L_16 - .L_15)
.L_15:
        /*0004*/ 	.word	0x00000082


	//----- nvinfo : EIATTR_KPARAM_INFO
	.align		4
.L_16:
        /*0008*/ 	.byte	0x04, 0x17
        /*000a*/ 	.short	(.L_18 - .L_17)
.L_17:
        /*000c*/ 	.word	0x00000000
        /*0010*/ 	.short	0x0001
        /*0012*/ 	.short	0x0008
        /*0014*/ 	.byte	0x00, 0xf5, 0x21, 0x00


	//----- nvinfo : EIATTR_KPARAM_INFO
	.align		4
.L_18:
        /*0018*/ 	.byte	0x04, 0x17
        /*001a*/ 	.short	(.L_20 - .L_19)
.L_19:
        /*001c*/ 	.word	0x00000000
        /*0020*/ 	.short	0x0000
        /*0022*/ 	.short	0x0000
        /*0024*/ 	.byte	0x00, 0xf5, 0x21, 0x00


	//----- nvinfo : EIATTR_SPARSE_MMA_MASK
	.align		4
.L_20:
        /*0028*/ 	.byte	0x03, 0x50
        /*002a*/ 	.short	0x0000


	//----- nvinfo : EIATTR_MAXREG_COUNT
	.align		4
        /*002c*/ 	.byte	0x03, 0x1b
        /*002e*/ 	.short	0x00ff


	//----- nvinfo : EIATTR_MERCURY_ISA_VERSION
	.align		4
        /*0030*/ 	.byte	0x03, 0x5f
        /*0032*/ 	.short	0x0101


	//----- nvinfo : EIATTR_VRC_CTA_INIT_COUNT
	.align		4
        /*0034*/ 	.byte	0x02, 0x4a
	.zero		1
	.zero		1


	//----- nvinfo : EIATTR_EXIT_INSTR_OFFSETS
	.align		4
        /*0038*/ 	.byte	0x04, 0x1c
        /*003a*/ 	.short	(.L_22 - .L_21)


	//   ....[0]....
.L_21:
        /*003c*/ 	.word	0x00000140


	//----- nvinfo : EIATTR_CBANK_PARAM_SIZE
	.align		4
.L_22:
        /*0040*/ 	.byte	0x03, 0x19
        /*0042*/ 	.short	0x0010


	//----- nvinfo : EIATTR_PARAM_CBANK
	.align		4
        /*0044*/ 	.byte	0x04, 0x0a
        /*0046*/ 	.short	(.L_24 - .L_23)
	.align		4
.L_23:
        /*0048*/ 	.word	index@(.nv.constant0._Z4funcPfS_)
        /*004c*/ 	.short	0x0380
        /*004e*/ 	.short	0x0010


	//----- nvinfo : EIATTR_SW_WAR
	.align		4
.L_24:
        /*0050*/ 	.byte	0x04, 0x36
        /*0052*/ 	.short	(.L_26 - .L_25)
.L_25:
        /*0054*/ 	.word	0x00000008
.L_26:


//--------------------- .nv.callgraph             --------------------------
	.section	.nv.callgraph,"",@"SHT_CUDA_CALLGRAPH"
	.align	4
	.sectionentsize	8
	.align		4
        /*0000*/ 	.word	0x00000000
	.align		4
        /*0004*/ 	.word	0xffffffff
	.align		4
        /*0008*/ 	.word	0x00000000
	.align		4
        /*000c*/ 	.word	0xfffffffe
	.align		4
        /*0010*/ 	.word	0x00000000
	.align		4
        /*0014*/ 	.word	0xfffffffd
	.align		4
        /*0018*/ 	.word	0x00000000
	.align		4
        /*001c*/ 	.word	0xfffffffc


//--------------------- .nv.constant4             --------------------------
	.section	.nv.constant4,"a",@progbits
	.align	8
	.align		8
.nv.constant4:
        /*0000*/ 	.dword	precalc_xorwow_matrix
	.align		8
        /*0008*/ 	.dword	precalc_xorwow_offset_matrix
	.align		8
        /*0010*/ 	.dword	mrg32k3aM1
	.align		8
        /*0018*/ 	.dword	mrg32k3aM2
	.align		8
        /*0020*/ 	.dword	mrg32k3aM1SubSeq
	.align		8
        /*0028*/ 	.dword	mrg32k3aM2SubSeq
	.align		8
        /*0030*/ 	.dword	mrg32k3aM1Seq
	.align		8
        /*0038*/ 	.dword	mrg32k3aM2Seq


//--------------------- .nv.constant3             --------------------------
	.section	.nv.constant3,"a",@progbits
	.align	8
.nv.constant3:
	.type		__cr_lgamma_table,@object
	.size		__cr_lgamma_table,(.L_8 - __cr_lgamma_table)
__cr_lgamma_table:
        /*0000*/ 	.byte	0x00, 0x00, 0x00, 0x00, 0x00, 0x00, 0x00, 0x00, 0x00, 0x00, 0x00, 0x00, 0x00, 0x00, 0x00, 0x00
        /*0010*/ 	.byte	0xef, 0x39, 0xfa, 0xfe, 0x42, 0x2e, 0xe6, 0x3f, 0x02, 0x20, 0x2a, 0xfa, 0x0b, 0xab, 0xfc, 0x3f
        /*0020*/ 	.byte	0xf9, 0x2c, 0x92, 0x7c, 0xa7, 0x6c, 0x09, 0x40, 0xc9, 0x79, 0x44, 0x3c, 0x64, 0x26, 0x13, 0x40
        /*0030*/ 	.byte	0xca, 0x01, 0xcf, 0x3a, 0x27, 0x51, 0x1a, 0x40, 0x30, 0xcc, 0x2d, 0xf3, 0xe1, 0x0c, 0x21, 0x40
        /*0040*/ 	.byte	0x0d, 0xb7, 0xfc, 0x82, 0x8e, 0x35, 0x25, 0x40
.L_8:


//--------------------- .text._Z4funcPfS_         --------------------------
	.section	.text._Z4funcPfS_,"ax",@progbits
	.align	128
        .global         _Z4funcPfS_
        .type           _Z4funcPfS_,@function
        .size           _Z4funcPfS_,(.L_x_1 - _Z4funcPfS_)
        .other          _Z4funcPfS_,@"STO_CUDA_ENTRY STV_DEFAULT"
_Z4funcPfS_:
.text._Z4funcPfS_:
[----:B------:R-:W-:Y:S01]  /*0000*/  LDC R1, c[0x0][0x37c] ;  /* 0x0000df00ff017b82 */ /* 0x000fe20000000800 */
[----:B------:R-:W0:Y:S01]  /*0010*/  S2R R6, SR_CTAID.Y ;  /* 0x0000000000067919 */ /* 0x000e220000002600 */
[----:B------:R-:W1:Y:S06]  /*0020*/  LDCU UR6, c[0x0][0x370] ;  /* 0x00006e00ff0677ac */ /* 0x000e6c0008000800 */
[----:B------:R-:W2:Y:S01]  /*0030*/  LDC.64 R2, c[0x0][0x380] ;  /* 0x0000e000ff027b82 */ /* 0x000ea20000000a00 */
[----:B------:R-:W0:Y:S01]  /*0040*/  S2R R5, SR_TID.Y ;  /* 0x0000000000057919 */ /* 0x000e220000002200 */
[----:B------:R-:W3:Y:S01]  /*0050*/  LDCU.64 UR4, c[0x0][0x358] ;  /* 0x00006b00ff0477ac */ /* 0x000ee20008000a00 */
[----:B------:R-:W4:Y:S01]  /*0060*/  S2R R0, SR_CTAID.X ;  /* 0x0000000000007919 */ /* 0x000f220000002500 */
[----:B------:R-:W4:Y:S01]  /*0070*/  S2R R7, SR_TID.X ;  /* 0x0000000000077919 */ /* 0x000f220000002100 */
[----:B0-----:R-:W-:-:S05]  /*0080*/  LEA R6, R6, R5, 0x5 ;  /* 0x0000000506067211 */ /* 0x001fca00078e28ff */
[----:B-1----:R-:W-:Y:S01]  /*0090*/  IMAD R5, R6, UR6, RZ ;  /* 0x0000000606057c24 */ /* 0x002fe2000f8e02ff */
[----:B----4-:R-:W-:-:S04]  /*00a0*/  LEA R0, R0, R7, 0x5 ;  /* 0x0000000700007211 */ /* 0x010fc800078e28ff */
[----:B------:R-:W-:-:S05]  /*00b0*/  LEA R5, R5, R0, 0x5 ;  /* 0x0000000005057211 */ /* 0x000fca00078e28ff */
[----:B--2---:R-:W-:Y:S01]  /*00c0*/  IMAD.WIDE R2, R5, 0x4, R2 ;  /* 0x0000000405027825 */ /* 0x004fe200078e0202 */
[----:B------:R-:W0:Y:S01]  /*00d0*/  LDCU UR6, c[0x0][0x374] ;  /* 0x00006e80ff0677ac */ /* 0x000e220008000800 */
[----:B------:R-:W1:Y:S04]  /*00e0*/  LDC.64 R4, c[0x0][0x388] ;  /* 0x0000e200ff047b82 */ /* 0x000e680000000a00 */
[----:B---3--:R-:W2:Y:S01]  /*00f0*/  LDG.E R3, desc[UR4][R2.64] ;  /* 0x0000000402037981 */ /* 0x008ea2000c1e1900 */
[----:B0-----:R-:W-:-:S05]  /*0100*/  IMAD R7, R0, UR6, RZ ;  /* 0x0000000600077c24 */ /* 0x001fca000f8e02ff */
[----:B------:R-:W-:-:S05]  /*0110*/  LEA R7, R7, R6, 0x5 ;  /* 0x0000000607077211 */ /* 0x000fca00078e28ff */
[----:B-1----:R-:W-:-:S05]  /*0120*/  IMAD.WIDE R4, R7, 0x4, R4 ;  /* 0x0000000407047825 */ /* 0x002fca00078e0204 */
[----:B--2---:R-:W-:Y:S01]  /*0130*/  STG.E desc[UR4][R4.64], R3 ;  /* 0x0000000304007986 */ /* 0x004fe2000c101904 */
[----:B------:R-:W-:Y:S05]  /*0140*/  EXIT ;  /* 0x000000000000794d */ /* 0x000fea0003800000 */
.L_x_0:
[----:B------:R-:W-:-:S00]  /*0150*/  BRA `(.L_x_0) ;  /* 0xfffffffc00fc7947 */ /* 0x000fc0000383ffff */
[----:B------:R-:W-:-:S00]  /*0160*/  NOP ;  /* 0x0000000000007918 */ /* 0x000fc00000000000 */
        /* <DEDUP_REMOVED lines=9> */
.L_x_1:


//--------------------- .nv.global.init           --------------------------
	.section	.nv.global.init,"aw",@progbits
	.align	4
.nv.global.init:
	.type		mrg32k3aM1SubSeq,@object
	.size		mrg32k3aM1SubSeq,(mrg32k3aM2SubSeq - mrg32k3aM1SubSeq)
mrg32k3aM1SubSeq:
        /*0000*/ 	.byte	0x0b, 0xcc, 0xee, 0x04, 0x73, 0x29, 0x8b, 0x6f, 0xf6, 0x53, 0x03, 0xf6, 0x23, 0xf6, 0xea, 0xda
        /* <DEDUP_REMOVED lines=125> */
	.type		mrg32k3aM2SubSeq,@object
	.size		mrg32k3aM2SubSeq,(mrg32k3aM1 - mrg32k3aM2SubSeq)
mrg32k3aM2SubSeq:
        /* <DEDUP_REMOVED lines=126> */
	.type		mrg32k3aM1,@object
	.size		mrg32k3aM1,(mrg32k3aM1Seq - mrg32k3aM1)
mrg32k3aM1:
        /* <DEDUP_REMOVED lines=144> */
	.type		mrg32k3aM1Seq,@object
	.size		mrg32k3aM1Seq,(mrg32k3aM2 - mrg32k3aM1Seq)
mrg32k3aM1Seq:
        /* <DEDUP_REMOVED lines=144> */
	.type		mrg32k3aM2,@object
	.size		mrg32k3aM2,(mrg32k3aM2Seq - mrg32k3aM2)
mrg32k3aM2:
        /* <DEDUP_REMOVED lines=144> */
	.type		mrg32k3aM2Seq,@object
	.size		mrg32k3aM2Seq,(precalc_xorwow_matrix - mrg32k3aM2Seq)
mrg32k3aM2Seq:
        /* <DEDUP_REMOVED lines=144> */
	.type		precalc_xorwow_matrix,@object
	.size		precalc_xorwow_matrix,(precalc_xorwow_offset_matrix - precalc_xorwow_matrix)
precalc_xorwow_matrix:
        /* <DEDUP_REMOVED lines=6400> */
	.type		precalc_xorwow_offset_matrix,@object
	.size		precalc_xorwow_offset_matrix,(.L_1 - precalc_xorwow_offset_matrix)
precalc_xorwow_offset_matrix:
        /* <DEDUP_REMOVED lines=6400> */
.L_1:


//--------------------- .nv.shared.reserved.0     --------------------------
	.section	.nv.shared.reserved.0,"aw",@nobits
	.weak		__nv_reservedSMEM_offset_0_alias
	.size		__nv_reservedSMEM_offset_0_alias, 0, 64
	.other		__nv_reservedSMEM_offset_0_alias,@"STO_CUDA_RESERVED_SHARED STV_DEFAULT"
__nv_reservedSMEM_offset_0_alias:
	.zero		0
	.zero		64


//--------------------- .nv.constant0._Z4funcPfS_ --------------------------
	.section	.nv.constant0._Z4funcPfS_,"a",@progbits
	.sectionflags	@""
	.align	4
.nv.constant0._Z4funcPfS_:
	.zero		912


//--------------------- SYMBOLS --------------------------

	.type		.nv.reservedSmem.offset0,@object
	.size		.nv.reservedSmem.offset0,0x4
